//
// Generated by NVIDIA NVVM Compiler
//
// Compiler Build ID: CL-36424714
// Cuda compilation tools, release 13.0, V13.0.88
// Based on NVVM 20.0.0
//

.version 9.0
.target sm_100
.address_size 64

	// .globl	_Z4myopPfS_i
// _ZZ4myopPfS_iE6buffer has been demoted

.visible .entry _Z4myopPfS_i(
	.param .u64 .ptr .align 1 _Z4myopPfS_i_param_0,
	.param .u64 .ptr .align 1 _Z4myopPfS_i_param_1,
	.param .u32 _Z4myopPfS_i_param_2
)
{
	.reg .pred 	%p<15>;
	.reg .b32 	%r<20>;
	.reg .b32 	%f<87>;
	.reg .b64 	%rd<10>;
	.reg .b64 	%fd<41>;
	// demoted variable
	.shared .align 4 .b8 _ZZ4myopPfS_iE6buffer[32736];
	ld.param.u64 	%rd2, [_Z4myopPfS_i_param_1];
	ld.param.u32 	%r12, [_Z4myopPfS_i_param_2];
	mov.u32 	%r1, %tid.x;
	shl.b32 	%r2, %r1, 3;
	cvta.to.global.u64 	%rd3, %rd2;
	mul.wide.u32 	%rd4, %r2, 4;
	add.s64 	%rd5, %rd3, %rd4;
	ld.global.f32 	%f1, [%rd5];
	shl.b32 	%r13, %r1, 5;
	mov.u32 	%r14, _ZZ4myopPfS_iE6buffer;
	add.s32 	%r3, %r14, %r13;
	st.shared.f32 	[%r3], %f1;
	ld.global.f32 	%f2, [%rd5+4];
	st.shared.f32 	[%r3+4], %f2;
	ld.global.f32 	%f3, [%rd5+8];
	st.shared.f32 	[%r3+8], %f3;
	ld.global.f32 	%f83, [%rd5+12];
	st.shared.f32 	[%r3+12], %f83;
	ld.global.f32 	%f82, [%rd5+16];
	st.shared.f32 	[%r3+16], %f82;
	ld.global.f32 	%f81, [%rd5+20];
	st.shared.f32 	[%r3+20], %f81;
	ld.global.f32 	%f7, [%rd5+24];
	st.shared.f32 	[%r3+24], %f7;
	ld.global.f32 	%f8, [%rd5+28];
	st.shared.f32 	[%r3+28], %f8;
	bar.sync 	0;
	setp.lt.s32 	%p1, %r12, 1;
	@%p1 bra 	$L__BB0_9;
	cvt.f64.f32 	%fd3, %f7;
	mul.f64 	%fd1, %fd3, 0d3E7AD7F29ABCAF48;
	cvt.f64.f32 	%fd4, %f8;
	mul.f64 	%fd2, %fd4, 0d3F1A36E2EB1C432D;
	neg.s32 	%r19, %r1;
	add.s32 	%r17, %r14, 16;
	neg.s32 	%r18, %r12;
$L__BB0_2:
	setp.eq.s32 	%p2, %r19, 0;
	@%p2 bra 	$L__BB0_8;
	ld.shared.f32 	%f32, [%r17+-16];
	ld.shared.f32 	%f33, [%r17+-12];
	ld.shared.f32 	%f34, [%r17+-8];
	ld.shared.f32 	%f35, [%r17+8];
	ld.shared.f32 	%f12, [%r17+12];
	sub.f32 	%f13, %f1, %f32;
	sub.f32 	%f14, %f2, %f33;
	sub.f32 	%f15, %f3, %f34;
	mul.f32 	%f36, %f14, %f14;
	fma.rn.f32 	%f37, %f13, %f13, %f36;
	fma.rn.f32 	%f38, %f15, %f15, %f37;
	sqrt.rn.f32 	%f16, %f38;
	cvt.f64.f32 	%fd5, %f35;
	mul.f64 	%fd6, %fd1, %fd5;
	cvt.f64.f32 	%fd7, %f12;
	mul.f64 	%fd8, %fd2, %fd7;
	sub.f64 	%fd9, %fd6, %fd8;
	neg.f64 	%fd10, %fd9;
	cvt.f64.f32 	%fd11, %f13;
	mul.f64 	%fd12, %fd11, %fd10;
	cvt.rn.f32.f64 	%f39, %fd12;
	mul.f32 	%f40, %f16, %f16;
	mul.f32 	%f41, %f16, %f40;
	div.rn.f32 	%f17, %f39, %f41;
	cvt.f64.f32 	%fd13, %f14;
	mul.f64 	%fd14, %fd13, %fd10;
	cvt.rn.f32.f64 	%f42, %fd14;
	div.rn.f32 	%f43, %f42, %f41;
	cvt.f64.f32 	%fd15, %f15;
	mul.f64 	%fd16, %fd15, %fd10;
	cvt.rn.f32.f64 	%f44, %fd16;
	div.rn.f32 	%f19, %f44, %f41;
	setp.nan.f32 	%p3, %f17, %f17;
	setp.nan.f32 	%p4, %f43, %f43;
	or.pred  	%p5, %p3, %p4;
	abs.f32 	%f45, %f43;
	setp.nan.f32 	%p6, %f45, %f45;
	or.pred  	%p7, %p5, %p6;
	@%p7 bra 	$L__BB0_8;
	setp.leu.f32 	%p8, %f16, 0f3E4CCCCD;
	@%p8 bra 	$L__BB0_6;
	div.rn.f32 	%f61, %f17, %f7;
	add.f32 	%f83, %f83, %f61;
	div.rn.f32 	%f62, %f43, %f7;
	add.f32 	%f82, %f62, %f82;
	div.rn.f32 	%f63, %f19, %f7;
	add.f32 	%f81, %f81, %f63;
	bra.uni 	$L__BB0_8;
$L__BB0_6:
	setp.geu.f32 	%p9, %f16, 0f3E4CCCCD;
	setp.leu.f32 	%p10, %f16, 0f3C23D70A;
	add.f32 	%f47, %f8, %f12;
	setp.leu.f32 	%p11, %f47, 0f3FF33333;
	or.pred  	%p12, %p10, %p11;
	or.pred  	%p13, %p12, %p9;
	@%p13 bra 	$L__BB0_8;
	ld.shared.f32 	%f49, [%r17+-4];
	ld.shared.f32 	%f50, [%r17];
	ld.shared.f32 	%f51, [%r17+4];
	div.rn.f32 	%f52, %f13, %f16;
	cvt.f64.f32 	%fd17, %f52;
	mul.f64 	%fd18, %fd17, 0d3F50624DD2F1A9FC;
	cvt.f64.f32 	%fd19, %f83;
	sub.f64 	%fd20, %fd19, %fd18;
	cvt.rn.f32.f64 	%f53, %fd20;
	div.rn.f32 	%f54, %f14, %f16;
	cvt.f64.f32 	%fd21, %f54;
	mul.f64 	%fd22, %fd21, 0d3F50624DD2F1A9FC;
	cvt.f64.f32 	%fd23, %f82;
	sub.f64 	%fd24, %fd23, %fd22;
	cvt.rn.f32.f64 	%f55, %fd24;
	div.rn.f32 	%f56, %f15, %f16;
	cvt.f64.f32 	%fd25, %f56;
	mul.f64 	%fd26, %fd25, 0d3F50624DD2F1A9FC;
	cvt.f64.f32 	%fd27, %f81;
	sub.f64 	%fd28, %fd27, %fd26;
	cvt.rn.f32.f64 	%f57, %fd28;
	sub.f32 	%f58, %f53, %f49;
	cvt.f64.f32 	%fd29, %f58;
	mul.f64 	%fd30, %fd29, 0d3F1A36E2EB1C432D;
	cvt.f64.f32 	%fd31, %f53;
	sub.f64 	%fd32, %fd31, %fd30;
	cvt.rn.f32.f64 	%f83, %fd32;
	sub.f32 	%f59, %f55, %f50;
	cvt.f64.f32 	%fd33, %f59;
	mul.f64 	%fd34, %fd33, 0d3F1A36E2EB1C432D;
	cvt.f64.f32 	%fd35, %f55;
	sub.f64 	%fd36, %fd35, %fd34;
	cvt.rn.f32.f64 	%f82, %fd36;
	sub.f32 	%f60, %f57, %f51;
	cvt.f64.f32 	%fd37, %f60;
	mul.f64 	%fd38, %fd37, 0d3F1A36E2EB1C432D;
	cvt.f64.f32 	%fd39, %f57;
	sub.f64 	%fd40, %fd39, %fd38;
	cvt.rn.f32.f64 	%f81, %fd40;
$L__BB0_8:
	add.s32 	%r19, %r19, 1;
	add.s32 	%r18, %r18, 1;
	setp.ne.s32 	%p14, %r18, 0;
	add.s32 	%r17, %r17, 32;
	@%p14 bra 	$L__BB0_2;
$L__BB0_9:
	ld.param.u64 	%rd9, [_Z4myopPfS_i_param_0];
	st.shared.f32 	[%r3+12], %f83;
	st.shared.f32 	[%r3+16], %f82;
	st.shared.f32 	[%r3+20], %f81;
	ld.shared.f32 	%f64, [%r3];
	add.f32 	%f65, %f83, %f64;
	st.shared.f32 	[%r3], %f65;
	ld.shared.f32 	%f66, [%r3+4];
	add.f32 	%f67, %f82, %f66;
	st.shared.f32 	[%r3+4], %f67;
	ld.shared.f32 	%f68, [%r3+8];
	add.f32 	%f69, %f81, %f68;
	st.shared.f32 	[%r3+8], %f69;
	bar.sync 	0;
	cvta.to.global.u64 	%rd6, %rd9;
	ld.shared.f32 	%f70, [%r3];
	add.s64 	%rd8, %rd6, %rd4;
	st.global.f32 	[%rd8], %f70;
	ld.shared.f32 	%f71, [%r3+4];
	st.global.f32 	[%rd8+4], %f71;
	ld.shared.f32 	%f72, [%r3+8];
	st.global.f32 	[%rd8+8], %f72;
	ld.shared.f32 	%f73, [%r3+12];
	st.global.f32 	[%rd8+12], %f73;
	ld.shared.f32 	%f74, [%r3+16];
	st.global.f32 	[%rd8+16], %f74;
	ld.shared.f32 	%f75, [%r3+20];
	st.global.f32 	[%rd8+20], %f75;
	ld.shared.f32 	%f76, [%r3+24];
	st.global.f32 	[%rd8+24], %f76;
	ld.shared.f32 	%f77, [%r3+28];
	st.global.f32 	[%rd8+28], %f77;
	ret;

}


// ===== COMPILED SASS (sm_100) =====

	.target	sm_100

	.elftype	@"ET_EXEC"


//--------------------- .note.nv.tkinfo           --------------------------
	.section	.note.nv.tkinfo,"",@"SHT_NOTE"
	.sectionflags	@"SHF_NOTE_NV_TKINFO"
	.tkinfo
        /*0018*/ 	.word	0x00000002
        /*0030*/ 	.string	""
        /*0030*/ 	.string	"ptxas"
        /*0030*/ 	.string	"Cuda compilation tools, release 13.0, V13.0.88"
        /*0030*/ 	.string	"Build cuda_13.0.r13.0/compiler.36424714_0"
        /*0030*/ 	.string	"-arch sm_100 -m 64 "



//--------------------- .note.nv.cuinfo           --------------------------
	.section	.note.nv.cuinfo,"",@"SHT_NOTE"
	.sectionflags	@"SHF_NOTE_NV_CUINFO"
        /*0018*/ 	.short	0x0002
        /*001a*/ 	.short	0x0064
        /*001c*/ 	.short	0x0082
	.zero		2


//--------------------- .nv.info                  --------------------------
	.section	.nv.info,"",@"SHT_CUDA_INFO"
	.align	4


	//----- nvinfo : EIATTR_REGCOUNT
	.align		4
        /*0000*/ 	.byte	0x04, 0x2f
        /*0002*/ 	.short	(.L_1 - .L_0)
	.align		4
.L_0:
        /*0004*/ 	.word	index@(_Z4myopPfS_i)
        /*0008*/ 	.word	0x00000028


	//----- nvinfo : EIATTR_FRAME_SIZE
	.align		4
.L_1:
        /*000c*/ 	.byte	0x04, 0x11
        /*000e*/ 	.short	(.L_3 - .L_2)
	.align		4
.L_2:
        /*0010*/ 	.word	index@($__internal_1_$__cuda_sm3x_div_rn_noftz_f32_slowpath)
        /*0014*/ 	.word	0x00000000


	//----- nvinfo : EIATTR_FRAME_SIZE
	.align		4
.L_3:
        /*0018*/ 	.byte	0x04, 0x11
        /*001a*/ 	.short	(.L_5 - .L_4)
	.align		4
.L_4:
        /*001c*/ 	.word	index@($__internal_0_$__cuda_sm20_sqrt_rn_f32_slowpath)
        /*0020*/ 	.word	0x00000000


	//----- nvinfo : EIATTR_FRAME_SIZE
	.align		4
.L_5:
        /*0024*/ 	.byte	0x04, 0x11
        /*0026*/ 	.short	(.L_7 - .L_6)
	.align		4
.L_6:
        /*0028*/ 	.word	index@(_Z4myopPfS_i)
        /*002c*/ 	.word	0x00000000


	//----- nvinfo : EIATTR_MIN_STACK_SIZE
	.align		4
.L_7:
        /*0030*/ 	.byte	0x04, 0x12
        /*0032*/ 	.short	(.L_9 - .L_8)
	.align		4
.L_8:
        /*0034*/ 	.word	index@(_Z4myopPfS_i)
        /*0038*/ 	.word	0x00000000
.L_9:


//--------------------- .nv.compat                --------------------------
	.section	.nv.compat,"",@"SHT_CUDA_COMPAT_INFO"
	.align	4
        /*0000*/ 	.byte	0x02, 0x09, 0x00, 0x00, 0x02, 0x02, 0x01, 0x00, 0x02, 0x05, 0x05, 0x00, 0x03, 0x07, 0x01, 0x01
        /*0010*/ 	.byte	0x02, 0x03, 0x00, 0x00, 0x02, 0x06, 0x01, 0x00, 0x04, 0x0b, 0x08, 0x00, 0x01, 0x00, 0x00, 0x00
        /*0020*/ 	.byte	0x00, 0x00, 0x00, 0x00


//--------------------- .nv.info._Z4myopPfS_i     --------------------------
	.section	.nv.info._Z4myopPfS_i,"",@"SHT_CUDA_INFO"
	.sectionflags	@""
	.align	4


	//----- nvinfo : EIATTR_CUDA_API_VERSION
	.align		4
        /*0000*/ 	.byte	0x04, 0x37
        /*0002*/ 	.short	(.L_11 - .L_10)
.L_10:
        /*0004*/ 	.word	0x00000082


	//----- nvinfo : EIATTR_KPARAM_INFO
	.align		4
.L_11:
        /*0008*/ 	.byte	0x04, 0x17
        /*000a*/ 	.short	(.L_13 - .L_12)
.L_12:
        /*000c*/ 	.word	0x00000000
        /*0010*/ 	.short	0x0002
        /*0012*/ 	.short	0x0010
        /*0014*/ 	.byte	0x00, 0xf0, 0x11, 0x00


	//----- nvinfo : EIATTR_KPARAM_INFO
	.align		4
.L_13:
        /*0018*/ 	.byte	0x04, 0x17
        /*001a*/ 	.short	(.L_15 - .L_14)
.L_14:
        /*001c*/ 	.word	0x00000000
        /*0020*/ 	.short	0x0001
        /*0022*/ 	.short	0x0008
        /*0024*/ 	.byte	0x00, 0xf5, 0x21, 0x00


	//----- nvinfo : EIATTR_KPARAM_INFO
	.align		4
.L_15:
        /*0028*/ 	.byte	0x04, 0x17
        /*002a*/ 	.short	(.L_17 - .L_16)
.L_16:
        /*002c*/ 	.word	0x00000000
        /*0030*/ 	.short	0x0000
        /*0032*/ 	.short	0x0000
        /*0034*/ 	.byte	0x00, 0xf5, 0x21, 0x00


	//----- nvinfo : EIATTR_SPARSE_MMA_MASK
	.align		4
.L_17:
        /*0038*/ 	.byte	0x03, 0x50
        /*003a*/ 	.short	0x0000


	//----- nvinfo : EIATTR_MAXREG_COUNT
	.align		4
        /*003c*/ 	.byte	0x03, 0x1b
        /*003e*/ 	.short	0x00ff


	//----- nvinfo : EIATTR_NUM_BARRIERS
	.align		4
        /*0040*/ 	.byte	0x02, 0x4c
        /*0042*/ 	.byte	0x01
	.zero		1


	//----- nvinfo : EIATTR_MERCURY_ISA_VERSION
	.align		4
        /*0044*/ 	.byte	0x03, 0x5f
        /*0046*/ 	.short	0x0101


	//----- nvinfo : EIATTR_UNUSED_LOAD_BYTE_OFFSET
	.align		4
        /*0048*/ 	.byte	0x04, 0x44
        /*004a*/ 	.short	(.L_19 - .L_18)


	//   ....[0]....
.L_18:
        /*004c*/ 	.word	0x00000280
        /*0050*/ 	.word	0x00000fff


	//----- nvinfo : EIATTR_VRC_CTA_INIT_COUNT
	.align		4
.L_19:
        /*0054*/ 	.byte	0x02, 0x4a
	.zero		1
	.zero		1


	//----- nvinfo : EIATTR_EXIT_INSTR_OFFSETS
	.align		4
        /*0058*/ 	.byte	0x04, 0x1c
        /*005a*/ 	.short	(.L_21 - .L_20)


	//   ....[0]....
.L_20:
        /*005c*/ 	.word	0x00001230


	//----- nvinfo : EIATTR_CRS_STACK_SIZE
	.align		4
.L_21:
        /*0060*/ 	.byte	0x04, 0x1e
        /*0062*/ 	.short	(.L_23 - .L_22)
.L_22:
        /*0064*/ 	.word	0x00000000


	//----- nvinfo : EIATTR_CBANK_PARAM_SIZE
	.align		4
.L_23:
        /*0068*/ 	.byte	0x03, 0x19
        /*006a*/ 	.short	0x0014


	//----- nvinfo : EIATTR_PARAM_CBANK
	.align		4
        /*006c*/ 	.byte	0x04, 0x0a
        /*006e*/ 	.short	(.L_25 - .L_24)
	.align		4
.L_24:
        /*0070*/ 	.word	index@(.nv.constant0._Z4myopPfS_i)
        /*0074*/ 	.short	0x0380
        /*0076*/ 	.short	0x0014


	//----- nvinfo : EIATTR_SW_WAR
	.align		4
.L_25:
        /*0078*/ 	.byte	0x04, 0x36
        /*007a*/ 	.short	(.L_27 - .L_26)
.L_26:
        /*007c*/ 	.word	0x00000008
.L_27:


//--------------------- .nv.callgraph             --------------------------
	.section	.nv.callgraph,"",@"SHT_CUDA_CALLGRAPH"
	.align	4
	.sectionentsize	8
	.align		4
        /*0000*/ 	.word	0x00000000
	.align		4
        /*0004*/ 	.word	0xffffffff
	.align		4
        /*0008*/ 	.word	0x00000000
	.align		4
        /*000c*/ 	.word	0xfffffffe
	.align		4
        /*0010*/ 	.word	0x00000000
	.align		4
        /*0014*/ 	.word	0xfffffffd
	.align		4
        /*0018*/ 	.word	0x00000000
	.align		4
        /*001c*/ 	.word	0xfffffffc


//--------------------- .text._Z4myopPfS_i        --------------------------
	.section	.text._Z4myopPfS_i,"ax",@progbits
	.align	128
        .global         _Z4myopPfS_i
        .type           _Z4myopPfS_i,@function
        .size           _Z4myopPfS_i,(.L_x_40 - _Z4myopPfS_i)
        .other          _Z4myopPfS_i,@"STO_CUDA_ENTRY STV_DEFAULT"
_Z4myopPfS_i:
.text._Z4myopPfS_i:
[----:B------:R-:W-:Y:S01]  /*0000*/  LDC R1, c[0x0][0x37c] ;  /* 0x0000df00ff017b82 */ /* 0x000fe20000000800 */
[----:B------:R-:W0:Y:S07]  /*0010*/  S2R R22, SR_TID.X ;  /* 0x0000000000167919 */ /* 0x000e2e0000002100 */
[----:B------:R-:W1:Y:S01]  /*0020*/  LDC.64 R2, c[0x0][0x388] ;  /* 0x0000e200ff027b82 */ /* 0x000e620000000a00 */
[----:B------:R-:W2:Y:S01]  /*0030*/  LDCU.64 UR6, c[0x0][0x358] ;  /* 0x00006b00ff0677ac */ /* 0x000ea20008000a00 */
[----:B0-----:R-:W-:-:S05]  /*0040*/  SHF.L.U32 R23, R22, 0x3, RZ ;  /* 0x0000000316177819 */ /* 0x001fca00000006ff */
[----:B-1----:R-:W-:-:S05]  /*0050*/  IMAD.WIDE.U32 R2, R23, 0x4, R2 ;  /* 0x0000000417027825 */ /* 0x002fca00078e0002 */
[----:B--2---:R-:W2:Y:S04]  /*0060*/  LDG.E R12, desc[UR6][R2.64] ;  /* 0x00000006020c7981 */ /* 0x004ea8000c1e1900 */
[----:B------:R-:W2:Y:S04]  /*0070*/  LDG.E R13, desc[UR6][R2.64+0x4] ;  /* 0x00000406020d7981 */ /* 0x000ea8000c1e1900 */
[----:B------:R-:W2:Y:S04]  /*0080*/  LDG.E R14, desc[UR6][R2.64+0x8] ;  /* 0x00000806020e7981 */ /* 0x000ea8000c1e1900 */
[----:B------:R-:W2:Y:S04]  /*0090*/  LDG.E R15, desc[UR6][R2.64+0xc] ;  /* 0x00000c06020f7981 */ /* 0x000ea8000c1e1900 */
[----:B------:R-:W3:Y:S04]  /*00a0*/  LDG.E R8, desc[UR6][R2.64+0x10] ;  /* 0x0000100602087981 */ /* 0x000ee8000c1e1900 */
[----:B------:R-:W3:Y:S04]  /*00b0*/  LDG.E R9, desc[UR6][R2.64+0x14] ;  /* 0x0000140602097981 */ /* 0x000ee8000c1e1900 */
[----:B------:R-:W3:Y:S04]  /*00c0*/  LDG.E R10, desc[UR6][R2.64+0x18] ;  /* 0x00001806020a7981 */ /* 0x000ee8000c1e1900 */
[----:B------:R-:W3:Y:S01]  /*00d0*/  LDG.E R11, desc[UR6][R2.64+0x1c] ;  /* 0x00001c06020b7981 */ /* 0x000ee2000c1e1900 */
[----:B------:R-:W0:Y:S01]  /*00e0*/  S2UR UR5, SR_CgaCtaId ;  /* 0x00000000000579c3 */ /* 0x000e220000008800 */
[----:B------:R-:W-:-:S02]  /*00f0*/  UMOV UR4, 0x400 ;  /* 0x0000040000047882 */ /* 0x000fc40000000000 */
[----:B0-----:R-:W-:Y:S01]  /*0100*/  ULEA UR4, UR5, UR4, 0x18 ;  /* 0x0000000405047291 */ /* 0x001fe2000f8ec0ff */
[----:B------:R-:W0:Y:S05]  /*0110*/  LDCU UR5, c[0x0][0x390] ;  /* 0x00007200ff0577ac */ /* 0x000e2a0008000800 */
[----:B------:R-:W-:Y:S01]  /*0120*/  LEA R24, R22, UR4, 0x5 ;  /* 0x0000000416187c11 */ /* 0x000fe2000f8e28ff */
[----:B0-----:R-:W-:-:S04]  /*0130*/  UISETP.GE.AND UP0, UPT, UR5, 0x1, UPT ;  /* 0x000000010500788c */ /* 0x001fc8000bf06270 */
[----:B--2---:R0:W-:Y:S04]  /*0140*/  STS.128 [R24], R12 ;  /* 0x0000000c18007388 */ /* 0x0041e80000000c00 */
[----:B---3--:R0:W-:Y:S01]  /*0150*/  STS.128 [R24+0x10], R8 ;  /* 0x0000100818007388 */ /* 0x0081e20000000c00 */
[----:B------:R-:W-:Y:S06]  /*0160*/  BAR.SYNC.DEFER_BLOCKING 0x0 ;  /* 0x0000000000007b1d */ /* 0x000fec0000010000 */
[----:B------:R-:W-:Y:S05]  /*0170*/  BRA.U !UP0, `(.L_x_0) ;  /* 0x0000000d08cc7547 */ /* 0x000fea000b800000 */
[----:B------:R-:W1:Y:S01]  /*0180*/  F2F.F64.F32 R18, R10 ;  /* 0x0000000a00127310 */ /* 0x000e620000201800 */
[----:B------:R-:W-:Y:S01]  /*0190*/  UMOV UR8, 0x9abcaf48 ;  /* 0x9abcaf4800087882 */ /* 0x000fe20000000000 */
[----:B------:R-:W-:Y:S01]  /*01a0*/  UMOV UR9, 0x3e7ad7f2 ;  /* 0x3e7ad7f200097882 */ /* 0x000fe20000000000 */
[----:B------:R-:W-:Y:S01]  /*01b0*/  UMOV UR10, 0xeb1c432d ;  /* 0xeb1c432d000a7882 */ /* 0x000fe20000000000 */
[----:B------:R-:W-:Y:S01]  /*01c0*/  UMOV UR11, 0x3f1a36e2 ;  /* 0x3f1a36e2000b7882 */ /* 0x000fe20000000000 */
[----:B------:R-:W-:Y:S01]  /*01d0*/  IADD3 R22, PT, PT, -R22, RZ, RZ ;  /* 0x000000ff16167210 */ /* 0x000fe20007ffe1ff */
[----:B------:R-:W-:Y:S02]  /*01e0*/  UIADD3 UR4, UPT, UPT, UR4, 0x10, URZ ;  /* 0x0000001004047890 */ /* 0x000fe4000fffe0ff */
[----:B------:R-:W2:Y:S01]  /*01f0*/  F2F.F64.F32 R16, R11 ;  /* 0x0000000b00107310 */ /* 0x000ea20000201800 */
[----:B------:R-:W-:Y:S01]  /*0200*/  UIADD3 UR5, UPT, UPT, -UR5, URZ, URZ ;  /* 0x000000ff05057290 */ /* 0x000fe2000fffe1ff */
[----:B-1----:R-:W-:-:S02]  /*0210*/  DMUL R18, R18, UR8 ;  /* 0x0000000812127c28 */ /* 0x002fc40008000000 */
[----:B--2---:R-:W-:-:S11]  /*0220*/  DMUL R16, R16, UR10 ;  /* 0x0000000a10107c28 */ /* 0x004fd60008000000 */
.L_x_25:
[----:B------:R-:W-:Y:S01]  /*0230*/  ISETP.NE.AND P0, PT, R22, RZ, PT ;  /* 0x000000ff1600720c */ /* 0x000fe20003f05270 */
[----:B------:R-:W-:Y:S01]  /*0240*/  UIADD3 UR5, UPT, UPT, UR5, 0x1, URZ ;  /* 0x0000000105057890 */ /* 0x000fe2000fffe0ff */
[----:B------:R-:W-:Y:S03]  /*0250*/  BSSY.RECONVERGENT B0, `(.L_x_1) ;  /* 0x00000e2000007945 */ /* 0x000fe60003800200 */
[----:B------:R-:W-:-:S08]  /*0260*/  UISETP.NE.AND UP0, UPT, UR5, URZ, UPT ;  /* 0x000000ff0500728c */ /* 0x000fd0000bf05270 */
[----:B-1-34-:R-:W-:Y:S05]  /*0270*/  @!P0 BRA `(.L_x_2) ;  /* 0x0000000c007c8947 */ /* 0x01afea0003800000 */
[----:B------:R-:W1:Y:S01]  /*0280*/  LDS.128 R4, [UR4+-0x10] ;  /* 0xfffff004ff047984 */ /* 0x000e620008000c00 */
[----:B------:R-:W-:Y:S03]  /*0290*/  BSSY.RECONVERGENT B1, `(.L_x_3) ;  /* 0x0000014000017945 */ /* 0x000fe60003800200 */
[----:B------:R-:W2:Y:S01]  /*02a0*/  LDS.64 R20, [UR4+0x8] ;  /* 0x00000804ff147984 */ /* 0x000ea20008000a00 */
[----:B-1----:R-:W-:Y:S01]  /*02b0*/  FADD R0, R13, -R5 ;  /* 0x800000050d007221 */ /* 0x002fe20000000000 */
[----:B------:R-:W-:Y:S01]  /*02c0*/  FADD R2, R12, -R4 ;  /* 0x800000040c027221 */ /* 0x000fe20000000000 */
[----:B------:R-:W-:Y:S02]  /*02d0*/  FADD R3, R14, -R6 ;  /* 0x800000060e037221 */ /* 0x000fe40000000000 */
[----:B------:R-:W-:-:S04]  /*02e0*/  FMUL R5, R0, R0 ;  /* 0x0000000000057220 */ /* 0x000fc80000400000 */
[----:B------:R-:W-:-:S04]  /*02f0*/  FFMA R4, R2, R2, R5 ;  /* 0x0000000202047223 */ /* 0x000fc80000000005 */
[----:B------:R-:W-:-:S04]  /*0300*/  FFMA R4, R3, R3, R4 ;  /* 0x0000000303047223 */ /* 0x000fc80000000004 */
[----:B------:R-:W-:Y:S01]  /*0310*/  VIADD R5, R4, 0xf3000000 ;  /* 0xf300000004057836 */ /* 0x000fe20000000000 */
[----:B------:R1:W3:Y:S04]  /*0320*/  MUFU.RSQ R7, R4 ;  /* 0x0000000400077308 */ /* 0x0002e80000001400 */
[----:B------:R-:W-:-:S13]  /*0330*/  ISETP.GT.U32.AND P0, PT, R5, 0x727fffff, PT ;  /* 0x727fffff0500780c */ /* 0x000fda0003f04070 */
[----:B-123--:R-:W-:Y:S05]  /*0340*/  @!P0 BRA `(.L_x_4) ;  /* 0x0000000000108947 */ /* 0x00efea0003800000 */
[----:B------:R-:W-:-:S07]  /*0350*/  MOV R28, 0x370 ;  /* 0x00000370001c7802 */ /* 0x000fce0000000f00 */
[----:B0-----:R-:W-:Y:S05]  /*0360*/  CALL.REL.NOINC `($__internal_0_$__cuda_sm20_sqrt_rn_f32_slowpath) ;  /* 0x0000000c00b47944 */ /* 0x001fea0003c00000 */
[----:B------:R-:W-:Y:S01]  /*0370*/  MOV R5, R6 ;  /* 0x0000000600057202 */ /* 0x000fe20000000f00 */
[----:B------:R-:W-:Y:S06]  /*0380*/  BRA `(.L_x_5) ;  /* 0x0000000000107947 */ /* 0x000fec0003800000 */
.L_x_4:
[----:B------:R-:W-:Y:S01]  /*0390*/  FMUL.FTZ R5, R4, R7 ;  /* 0x0000000704057220 */ /* 0x000fe20000410000 */
[----:B------:R-:W-:-:S03]  /*03a0*/  FMUL.FTZ R6, R7, 0.5 ;  /* 0x3f00000007067820 */ /* 0x000fc60000410000 */
[----:B------:R-:W-:-:S04]  /*03b0*/  FFMA R4, -R5, R5, R4 ;  /* 0x0000000505047223 */ /* 0x000fc80000000104 */
[----:B------:R-:W-:-:S07]  /*03c0*/  FFMA R5, R4, R6, R5 ;  /* 0x0000000604057223 */ /* 0x000fce0000000005 */
.L_x_5:
[----:B------:R-:W-:Y:S05]  /*03d0*/  BSYNC.RECONVERGENT B1 ;  /* 0x0000000000017941 */ /* 0x000fea0003800200 */
.L_x_3:
[----:B------:R-:W1:Y:S01]  /*03e0*/  F2F.F64.F32 R6, R21 ;  /* 0x0000001500067310 */ /* 0x000e620000201800 */
[----:B------:R-:W-:Y:S01]  /*03f0*/  FMUL R4, R5, R5 ;  /* 0x0000000505047220 */ /* 0x000fe20000400000 */
[----:B------:R-:W-:Y:S06]  /*0400*/  BSSY.RECONVERGENT B1, `(.L_x_6) ;  /* 0x0000014000017945 */ /* 0x000fec0003800200 */
[----:B------:R-:W2:Y:S01]  /*0410*/  F2F.F64.F32 R36, R20 ;  /* 0x0000001400247310 */ /* 0x000ea20000201800 */
[----:B-1----:R-:W-:-:S07]  /*0420*/  DMUL R6, R16, R6 ;  /* 0x0000000610067228 */ /* 0x002fce0000000000 */
[----:B------:R-:W1:Y:S01]  /*0430*/  F2F.F64.F32 R26, R2 ;  /* 0x00000002001a7310 */ /* 0x000e620000201800 */
[----:B--2---:R-:W-:Y:S01]  /*0440*/  DFMA R36, R18, R36, -R6 ;  /* 0x000000241224722b */ /* 0x004fe20000000806 */
[----:B------:R-:W-:-:S06]  /*0450*/  FMUL R6, R4, R5 ;  /* 0x0000000504067220 */ /* 0x000fcc0000400000 */
[----:B------:R-:W2:Y:S01]  /*0460*/  MUFU.RCP R7, R6 ;  /* 0x0000000600077308 */ /* 0x000ea20000001000 */
[----:B-1----:R-:W-:-:S07]  /*0470*/  DMUL R26, R36, -R26 ;  /* 0x8000001a241a7228 */ /* 0x002fce0000000000 */
[----:B------:R-:W1:Y:S01]  /*0480*/  F2F.F32.F64 R4, R26 ;  /* 0x0000001a00047310 */ /* 0x000e620000301000 */
[----:B--2---:R-:W-:-:S04]  /*0490*/  FFMA R28, -R6, R7, 1 ;  /* 0x3f800000061c7423 */ /* 0x004fc80000000107 */
[----:B------:R-:W-:-:S03]  /*04a0*/  FFMA R7, R7, R28, R7 ;  /* 0x0000001c07077223 */ /* 0x000fc60000000007 */
[----:B-1----:R-:W1:Y:S01]  /*04b0*/  FCHK P0, R4, R6 ;  /* 0x0000000604007302 */ /* 0x002e620000000000 */
[----:B------:R-:W-:-:S04]  /*04c0*/  FFMA R20, R4, R7, RZ ;  /* 0x0000000704147223 */ /* 0x000fc800000000ff */
[----:B------:R-:W-:-:S04]  /*04d0*/  FFMA R31, -R6, R20, R4 ;  /* 0x00000014061f7223 */ /* 0x000fc80000000104 */
[----:B------:R-:W-:Y:S01]  /*04e0*/  FFMA R31, R7, R31, R20 ;  /* 0x0000001f071f7223 */ /* 0x000fe20000000014 */
[----:B-1----:R-:W-:Y:S06]  /*04f0*/  @!P0 BRA `(.L_x_7) ;  /* 0x0000000000108947 */ /* 0x002fec0003800000 */
[----:B------:R-:W-:Y:S02]  /*0500*/  MOV R33, R6 ;  /* 0x0000000600217202 */ /* 0x000fe40000000f00 */
[----:B------:R-:W-:-:S07]  /*0510*/  MOV R20, 0x530 ;  /* 0x0000053000147802 */ /* 0x000fce0000000f00 */
[----:B0-----:R-:W-:Y:S05]  /*0520*/  CALL.REL.NOINC `($__internal_1_$__cuda_sm3x_div_rn_noftz_f32_slowpath) ;  /* 0x0000000c00a07944 */ /* 0x001fea0003c00000 */
[----:B------:R-:W-:-:S07]  /*0530*/  IMAD.MOV.U32 R31, RZ, RZ, R4 ;  /* 0x000000ffff1f7224 */ /* 0x000fce00078e0004 */
.L_x_7:
[----:B------:R-:W-:Y:S05]  /*0540*/  BSYNC.RECONVERGENT B1 ;  /* 0x0000000000017941 */ /* 0x000fea0003800200 */
.L_x_6:
[----:B------:R-:W1:Y:S01]  /*0550*/  F2F.F64.F32 R26, R0 ;  /* 0x00000000001a7310 */ /* 0x000e620000201800 */
[----:B------:R-:W-:Y:S07]  /*0560*/  BSSY.RECONVERGENT B1, `(.L_x_8) ;  /* 0x0000010000017945 */ /* 0x000fee0003800200 */
[----:B------:R-:W2:Y:S01]  /*0570*/  MUFU.RCP R29, R6 ;  /* 0x00000006001d7308 */ /* 0x000ea20000001000 */
[----:B-1----:R-:W-:-:S10]  /*0580*/  DMUL R26, R36, -R26 ;  /* 0x8000001a241a7228 */ /* 0x002fd40000000000 */
        /* <DEDUP_REMOVED lines=9> */
[----:B------:R-:W-:Y:S02]  /*0620*/  MOV R33, R6 ;  /* 0x0000000600217202 */ /* 0x000fe40000000f00 */
[----:B------:R-:W-:-:S07]  /*0630*/  MOV R20, 0x650 ;  /* 0x0000065000147802 */ /* 0x000fce0000000f00 */
[----:B0-----:R-:W-:Y:S05]  /*0640*/  CALL.REL.NOINC `($__internal_1_$__cuda_sm3x_div_rn_noftz_f32_slowpath) ;  /* 0x0000000c00587944 */ /* 0x001fea0003c00000 */
[----:B------:R-:W-:-:S07]  /*0650*/  IMAD.MOV.U32 R29, RZ, RZ, R4 ;  /* 0x000000ffff1d7224 */ /* 0x000fce00078e0004 */
.L_x_9:
[----:B------:R-:W-:Y:S05]  /*0660*/  BSYNC.RECONVERGENT B1 ;  /* 0x0000000000017941 */ /* 0x000fea0003800200 */
.L_x_8:
        /* <DEDUP_REMOVED lines=17> */
.L_x_11:
[----:B------:R-:W-:Y:S05]  /*0780*/  BSYNC.RECONVERGENT B1 ;  /* 0x0000000000017941 */ /* 0x000fea0003800200 */
.L_x_10:
[----:B------:R-:W-:-:S04]  /*0790*/  FSETP.NAN.AND P0, PT, R29, R29, PT ;  /* 0x0000001d1d00720b */ /* 0x000fc80003f08000 */
[----:B------:R-:W-:-:S04]  /*07a0*/  FSETP.NAN.OR P0, PT, R31, R31, P0 ;  /* 0x0000001f1f00720b */ /* 0x000fc80000708400 */
[----:B------:R-:W-:-:S13]  /*07b0*/  FSETP.NAN.OR P0, PT, |R29|, |R29|, P0 ;  /* 0x4000001d1d00720b */ /* 0x000fda0000708600 */
[----:B------:R-:W-:Y:S05]  /*07c0*/  @P0 BRA `(.L_x_2) ;  /* 0x0000000800280947 */ /* 0x000fea0003800000 */
[----:B------:R-:W-:-:S13]  /*07d0*/  FSETP.GT.AND P0, PT, R5, 0.20000000298023223877, PT ;  /* 0x3e4ccccd0500780b */ /* 0x000fda0003f04000 */
[----:B------:R-:W-:Y:S05]  /*07e0*/  @!P0 BRA `(.L_x_12) ;  /* 0x0000000000c48947 */ /* 0x000fea0003800000 */
[----:B------:R-:W1:Y:S01]  /*07f0*/  MUFU.RCP R3, R10 ;  /* 0x0000000a00037308 */ /* 0x000e620000001000 */
[----:B------:R-:W-:Y:S07]  /*0800*/  BSSY.RECONVERGENT B1, `(.L_x_13) ;  /* 0x000000d000017945 */ /* 0x000fee0003800200 */
[----:B------:R-:W2:Y:S01]  /*0810*/  FCHK P0, R31, R10 ;  /* 0x0000000a1f007302 */ /* 0x000ea20000000000 */
[----:B-1----:R-:W-:-:S04]  /*0820*/  FFMA R0, -R10, R3, 1 ;  /* 0x3f8000000a007423 */ /* 0x002fc80000000103 */
[----:B------:R-:W-:-:S04]  /*0830*/  FFMA R0, R3, R0, R3 ;  /* 0x0000000003007223 */ /* 0x000fc80000000003 */
[----:B------:R-:W-:-:S04]  /*0840*/  FFMA R3, R0, R31, RZ ;  /* 0x0000001f00037223 */ /* 0x000fc800000000ff */
[----:B------:R-:W-:-:S04]  /*0850*/  FFMA R2, -R10, R3, R31 ;  /* 0x000000030a027223 */ /* 0x000fc8000000011f */
[----:B------:R-:W-:Y:S01]  /*0860*/  FFMA R2, R0, R2, R3 ;  /* 0x0000000200027223 */ /* 0x000fe20000000003 */
[----:B--2---:R-:W-:Y:S06]  /*0870*/  @!P0 BRA `(.L_x_14) ;  /* 0x0000000000148947 */ /* 0x004fec0003800000 */
[----:B------:R-:W-:Y:S02]  /*0880*/  MOV R4, R31 ;  /* 0x0000001f00047202 */ /* 0x000fe40000000f00 */
[----:B------:R-:W-:Y:S02]  /*0890*/  MOV R33, R10 ;  /* 0x0000000a00217202 */ /* 0x000fe40000000f00 */
[----:B------:R-:W-:-:S07]  /*08a0*/  MOV R20, 0x8c0 ;  /* 0x000008c000147802 */ /* 0x000fce0000000f00 */
[----:B0-----:R-:W-:Y:S05]  /*08b0*/  CALL.REL.NOINC `($__internal_1_$__cuda_sm3x_div_rn_noftz_f32_slowpath) ;  /* 0x0000000800bc7944 */ /* 0x001fea0003c00000 */
[----:B------:R-:W-:-:S07]  /*08c0*/  IMAD.MOV.U32 R2, RZ, RZ, R4 ;  /* 0x000000ffff027224 */ /* 0x000fce00078e0004 */
.L_x_14:
[----:B------:R-:W-:Y:S05]  /*08d0*/  BSYNC.RECONVERGENT B1 ;  /* 0x0000000000017941 */ /* 0x000fea0003800200 */
.L_x_13:
[----:B------:R-:W1:Y:S01]  /*08e0*/  MUFU.RCP R3, R10 ;  /* 0x0000000a00037308 */ /* 0x000e620000001000 */
[----:B------:R-:W-:Y:S01]  /*08f0*/  BSSY.RECONVERGENT B1, `(.L_x_15) ;  /* 0x000000e000017945 */ /* 0x000fe20003800200 */
[----:B0-----:R-:W-:-:S06]  /*0900*/  FADD R15, R15, R2 ;  /* 0x000000020f0f7221 */ /* 0x001fcc0000000000 */
[----:B------:R-:W0:Y:S01]  /*0910*/  FCHK P0, R29, R10 ;  /* 0x0000000a1d007302 */ /* 0x000e220000000000 */
[----:B-1----:R-:W-:-:S04]  /*0920*/  FFMA R0, -R10, R3, 1 ;  /* 0x3f8000000a007423 */ /* 0x002fc80000000103 */
[----:B------:R-:W-:-:S04]  /*0930*/  FFMA R0, R3, R0, R3 ;  /* 0x0000000003007223 */ /* 0x000fc80000000003 */
[----:B------:R-:W-:-:S04]  /*0940*/  FFMA R3, R0, R29, RZ ;  /* 0x0000001d00037223 */ /* 0x000fc800000000ff */
[----:B------:R-:W-:-:S04]  /*0950*/  FFMA R4, -R10, R3, R29 ;  /* 0x000000030a047223 */ /* 0x000fc8000000011d */
[----:B------:R-:W-:Y:S01]  /*0960*/  FFMA R3, R0, R4, R3 ;  /* 0x0000000400037223 */ /* 0x000fe20000000003 */
[----:B0-----:R-:W-:Y:S06]  /*0970*/  @!P0 BRA `(.L_x_16) ;  /* 0x0000000000148947 */ /* 0x001fec0003800000 */
[----:B------:R-:W-:Y:S02]  /*0980*/  MOV R4, R29 ;  /* 0x0000001d00047202 */ /* 0x000fe40000000f00 */
[----:B------:R-:W-:Y:S02]  /*0990*/  MOV R33, R10 ;  /* 0x0000000a00217202 */ /* 0x000fe40000000f00 */
[----:B------:R-:W-:-:S07]  /*09a0*/  MOV R20, 0x9c0 ;  /* 0x000009c000147802 */ /* 0x000fce0000000f00 */
[----:B------:R-:W-:Y:S05]  /*09b0*/  CALL.REL.NOINC `($__internal_1_$__cuda_sm3x_div_rn_noftz_f32_slowpath) ;  /* 0x00000008007c7944 */ /* 0x000fea0003c00000 */
[----:B------:R-:W-:-:S07]  /*09c0*/  IMAD.MOV.U32 R3, RZ, RZ, R4 ;  /* 0x000000ffff037224 */ /* 0x000fce00078e0004 */
.L_x_16:
[----:B------:R-:W-:Y:S05]  /*09d0*/  BSYNC.RECONVERGENT B1 ;  /* 0x0000000000017941 */ /* 0x000fea0003800200 */
.L_x_15:
[----:B------:R-:W0:Y:S01]  /*09e0*/  MUFU.RCP R5, R10 ;  /* 0x0000000a00057308 */ /* 0x000e220000001000 */
[----:B------:R-:W-:Y:S01]  /*09f0*/  BSSY.RECONVERGENT B1, `(.L_x_17) ;  /* 0x000000e000017945 */ /* 0x000fe20003800200 */
[----:B------:R-:W-:-:S06]  /*0a00*/  FADD R8, R8, R3 ;  /* 0x0000000308087221 */ /* 0x000fcc0000000000 */
[----:B------:R-:W1:Y:S01]  /*0a10*/  FCHK P0, R7, R10 ;  /* 0x0000000a07007302 */ /* 0x000e620000000000 */
[----:B0-----:R-:W-:-:S04]  /*0a20*/  FFMA R0, -R10, R5, 1 ;  /* 0x3f8000000a007423 */ /* 0x001fc80000000105 */
[----:B------:R-:W-:-:S04]  /*0a30*/  FFMA R0, R5, R0, R5 ;  /* 0x0000000005007223 */ /* 0x000fc80000000005 */
[----:B------:R-:W-:-:S04]  /*0a40*/  FFMA R5, R0, R7, RZ ;  /* 0x0000000700057223 */ /* 0x000fc800000000ff */
[----:B------:R-:W-:-:S04]  /*0a50*/  FFMA R2, -R10, R5, R7 ;  /* 0x000000050a027223 */ /* 0x000fc80000000107 */
[----:B------:R-:W-:Y:S01]  /*0a60*/  FFMA R0, R0, R2, R5 ;  /* 0x0000000200007223 */ /* 0x000fe20000000005 */
[----:B-1----:R-:W-:Y:S06]  /*0a70*/  @!P0 BRA `(.L_x_18) ;  /* 0x0000000000148947 */ /* 0x002fec0003800000 */
[----:B------:R-:W-:Y:S02]  /*0a80*/  MOV R4, R7 ;  /* 0x0000000700047202 */ /* 0x000fe40000000f00 */
[----:B------:R-:W-:Y:S02]  /*0a90*/  MOV R33, R10 ;  /* 0x0000000a00217202 */ /* 0x000fe40000000f00 */
[----:B------:R-:W-:-:S07]  /*0aa0*/  MOV R20, 0xac0 ;  /* 0x00000ac000147802 */ /* 0x000fce0000000f00 */
[----:B------:R-:W-:Y:S05]  /*0ab0*/  CALL.REL.NOINC `($__internal_1_$__cuda_sm3x_div_rn_noftz_f32_slowpath) ;  /* 0x00000008003c7944 */ /* 0x000fea0003c00000 */
[----:B------:R-:W-:-:S07]  /*0ac0*/  IMAD.MOV.U32 R0, RZ, RZ, R4 ;  /* 0x000000ffff007224 */ /* 0x000fce00078e0004 */
.L_x_18:
[----:B------:R-:W-:Y:S05]  /*0ad0*/  BSYNC.RECONVERGENT B1 ;  /* 0x0000000000017941 */ /* 0x000fea0003800200 */
.L_x_17:
[----:B------:R-:W-:Y:S01]  /*0ae0*/  FADD R9, R9, R0 ;  /* 0x0000000009097221 */ /* 0x000fe20000000000 */
[----:B------:R-:W-:Y:S06]  /*0af0*/  BRA `(.L_x_2) ;  /* 0x00000004005c7947 */ /* 0x000fec0003800000 */
.L_x_12:
[----:B------:R-:W-:-:S05]  /*0b00*/  FADD R21, R11, R21 ;  /* 0x000000150b157221 */ /* 0x000fca0000000000 */
[----:B------:R-:W-:-:S04]  /*0b10*/  FSETP.GT.AND P0, PT, R21, 1.8999999761581420898, PT ;  /* 0x3ff333331500780b */ /* 0x000fc80003f04000 */
[----:B------:R-:W-:-:S04]  /*0b20*/  FSETP.LEU.OR P0, PT, R5, 0.0099999997764825820923, !P0 ;  /* 0x3c23d70a0500780b */ /* 0x000fc8000470b400 */
[----:B------:R-:W-:-:S13]  /*0b30*/  FSETP.GEU.OR P0, PT, R5, 0.20000000298023223877, P0 ;  /* 0x3e4ccccd0500780b */ /* 0x000fda000070e400 */
[----:B------:R-:W-:Y:S05]  /*0b40*/  @P0 BRA `(.L_x_2) ;  /* 0x0000000400480947 */ /* 0x000fea0003800000 */
[----:B------:R-:W1:Y:S01]  /*0b50*/  LDS R21, [UR4+-0x4] ;  /* 0xfffffc04ff157984 */ /* 0x000e620008000800 */
[----:B------:R-:W2:Y:S01]  /*0b60*/  MUFU.RCP R4, R5 ;  /* 0x0000000500047308 */ /* 0x000ea20000001000 */
[----:B------:R-:W-:Y:S02]  /*0b70*/  BSSY.RECONVERGENT B1, `(.L_x_19) ;  /* 0x000000e000017945 */ /* 0x000fe40003800200 */
[----:B------:R-:W3:Y:S05]  /*0b80*/  LDS.64 R6, [UR4] ;  /* 0x00000004ff067984 */ /* 0x000eea0008000a00 */
[----:B------:R-:W4:Y:S01]  /*0b90*/  FCHK P0, R2, R5 ;  /* 0x0000000502007302 */ /* 0x000f220000000000 */
[----:B--2---:R-:W-:-:S04]  /*0ba0*/  FFMA R25, R4, -R5, 1 ;  /* 0x3f80000004197423 */ /* 0x004fc80000000805 */
[----:B------:R-:W-:-:S04]  /*0bb0*/  FFMA R25, R4, R25, R4 ;  /* 0x0000001904197223 */ /* 0x000fc80000000004 */
[----:B------:R-:W-:-:S04]  /*0bc0*/  FFMA R4, R2, R25, RZ ;  /* 0x0000001902047223 */ /* 0x000fc800000000ff */
[----:B------:R-:W-:-:S04]  /*0bd0*/  FFMA R20, R4, -R5, R2 ;  /* 0x8000000504147223 */ /* 0x000fc80000000002 */
[----:B------:R-:W-:Y:S01]  /*0be0*/  FFMA R28, R25, R20, R4 ;  /* 0x00000014191c7223 */ /* 0x000fe20000000004 */
[----:B----4-:R-:W-:Y:S06]  /*0bf0*/  @!P0 BRA `(.L_x_20) ;  /* 0x0000000000148947 */ /* 0x010fec0003800000 */
[----:B------:R-:W-:Y:S02]  /*0c00*/  MOV R4, R2 ;  /* 0x0000000200047202 */ /* 0x000fe40000000f00 */
[----:B------:R-:W-:Y:S02]  /*0c10*/  MOV R33, R5 ;  /* 0x0000000500217202 */ /* 0x000fe40000000f00 */
[----:B------:R-:W-:-:S07]  /*0c20*/  MOV R20, 0xc40 ;  /* 0x00000c4000147802 */ /* 0x000fce0000000f00 */
[----:B01-3--:R-:W-:Y:S05]  /*0c30*/  CALL.REL.NOINC `($__internal_1_$__cuda_sm3x_div_rn_noftz_f32_slowpath) ;  /* 0x0000000400dc7944 */ /* 0x00bfea0003c00000 */
[----:B------:R-:W-:-:S07]  /*0c40*/  IMAD.MOV.U32 R28, RZ, RZ, R4 ;  /* 0x000000ffff1c7224 */ /* 0x000fce00078e0004 */
.L_x_20:
[----:B------:R-:W-:Y:S05]  /*0c50*/  BSYNC.RECONVERGENT B1 ;  /* 0x0000000000017941 */ /* 0x000fea0003800200 */
.L_x_19:
[----:B------:R-:W2:Y:S01]  /*0c60*/  MUFU.RCP R2, R5 ;  /* 0x0000000500027308 */ /* 0x000ea20000001000 */
[----:B------:R-:W-:Y:S01]  /*0c70*/  UMOV UR8, 0xd2f1a9fc ;  /* 0xd2f1a9fc00087882 */ /* 0x000fe20000000000 */
[----:B------:R-:W-:Y:S01]  /*0c80*/  UMOV UR9, 0x3f50624d ;  /* 0x3f50624d00097882 */ /* 0x000fe20000000000 */
[----:B------:R-:W-:Y:S05]  /*0c90*/  BSSY.RECONVERGENT B1, `(.L_x_21) ;  /* 0x0000011000017945 */ /* 0x000fea0003800200 */
[----:B------:R-:W-:Y:S08]  /*0ca0*/  F2F.F64.F32 R26, R15 ;  /* 0x0000000f001a7310 */ /* 0x000ff00000201800 */
[----:B------:R-:W4:Y:S01]  /*0cb0*/  F2F.F64.F32 R28, R28 ;  /* 0x0000001c001c7310 */ /* 0x000f220000201800 */
[----:B--2---:R-:W-:-:S04]  /*0cc0*/  FFMA R25, R2, -R5, 1 ;  /* 0x3f80000002197423 */ /* 0x004fc80000000805 */
[----:B------:R-:W-:-:S03]  /*0cd0*/  FFMA R20, R2, R25, R2 ;  /* 0x0000001902147223 */ /* 0x000fc60000000002 */
[----:B------:R-:W2:Y:S01]  /*0ce0*/  FCHK P0, R0, R5 ;  /* 0x0000000500007302 */ /* 0x000ea20000000000 */
[----:B------:R-:W-:-:S04]  /*0cf0*/  FFMA R25, R0, R20, RZ ;  /* 0x0000001400197223 */ /* 0x000fc800000000ff */
[----:B------:R-:W-:Y:S01]  /*0d00*/  FFMA R4, R25, -R5, R0 ;  /* 0x8000000519047223 */ /* 0x000fe20000000000 */
[----:B----4-:R-:W-:-:S03]  /*0d10*/  DFMA R26, R28, -UR8, R26 ;  /* 0x800000081c1a7c2b */ /* 0x010fc6000800001a */
[----:B------:R-:W-:-:S03]  /*0d20*/  FFMA R29, R20, R4, R25 ;  /* 0x00000004141d7223 */ /* 0x000fc60000000019 */
[----:B------:R4:W0:Y:S01]  /*0d30*/  F2F.F32.F64 R2, R26 ;  /* 0x0000001a00027310 */ /* 0x0008220000301000 */
[----:B--2---:R-:W-:Y:S05]  /*0d40*/  @!P0 BRA `(.L_x_22) ;  /* 0x0000000000148947 */ /* 0x004fea0003800000 */
[----:B------:R-:W-:Y:S02]  /*0d50*/  MOV R4, R0 ;  /* 0x0000000000047202 */ /* 0x000fe40000000f00 */
[----:B------:R-:W-:Y:S02]  /*0d60*/  MOV R33, R5 ;  /* 0x0000000500217202 */ /* 0x000fe40000000f00 */
[----:B------:R-:W-:-:S07]  /*0d70*/  MOV R20, 0xd90 ;  /* 0x00000d9000147802 */ /* 0x000fce0000000f00 */
[----:B01-34-:R-:W-:Y:S05]  /*0d80*/  CALL.REL.NOINC `($__internal_1_$__cuda_sm3x_div_rn_noftz_f32_slowpath) ;  /* 0x0000000400887944 */ /* 0x01bfea0003c00000 */
[----:B------:R-:W-:-:S07]  /*0d90*/  IMAD.MOV.U32 R29, RZ, RZ, R4 ;  /* 0x000000ffff1d7224 */ /* 0x000fce00078e0004 */
.L_x_22:
[----:B------:R-:W-:Y:S05]  /*0da0*/  BSYNC.RECONVERGENT B1 ;  /* 0x0000000000017941 */ /* 0x000fea0003800200 */
.L_x_21:
[----:B------:R-:W0:Y:S01]  /*0db0*/  MUFU.RCP R0, R5 ;  /* 0x0000000500007308 */ /* 0x000e220000001000 */
[----:B------:R-:W-:Y:S01]  /*0dc0*/  UMOV UR8, 0xd2f1a9fc ;  /* 0xd2f1a9fc00087882 */ /* 0x000fe20000000000 */
[----:B------:R-:W-:Y:S01]  /*0dd0*/  UMOV UR9, 0x3f50624d ;  /* 0x3f50624d00097882 */ /* 0x000fe20000000000 */
[----:B------:R-:W-:Y:S05]  /*0de0*/  BSSY.RECONVERGENT B1, `(.L_x_23) ;  /* 0x0000011000017945 */ /* 0x000fea0003800200 */
[----:B----4-:R-:W-:Y:S08]  /*0df0*/  F2F.F64.F32 R26, R8 ;  /* 0x00000008001a7310 */ /* 0x010ff00000201800 */
[----:B------:R-:W2:Y:S01]  /*0e00*/  F2F.F64.F32 R28, R29 ;  /* 0x0000001d001c7310 */ /* 0x000ea20000201800 */
[----:B0-----:R-:W-:-:S04]  /*0e10*/  FFMA R15, R0, -R5, 1 ;  /* 0x3f800000000f7423 */ /* 0x001fc80000000805 */
[----:B------:R-:W-:-:S03]  /*0e20*/  FFMA R31, R0, R15, R0 ;  /* 0x0000000f001f7223 */ /* 0x000fc60000000000 */
[----:B------:R-:W0:Y:S01]  /*0e30*/  FCHK P0, R3, R5 ;  /* 0x0000000503007302 */ /* 0x000e220000000000 */
[----:B------:R-:W-:-:S04]  /*0e40*/  FFMA R0, R3, R31, RZ ;  /* 0x0000001f03007223 */ /* 0x000fc800000000ff */
[----:B------:R-:W-:Y:S01]  /*0e50*/  FFMA R25, R0, -R5, R3 ;  /* 0x8000000500197223 */ /* 0x000fe20000000003 */
[----:B--2---:R-:W-:-:S03]  /*0e60*/  DFMA R26, R28, -UR8, R26 ;  /* 0x800000081c1a7c2b */ /* 0x004fc6000800001a */
[----:B------:R-:W-:-:S03]  /*0e70*/  FFMA R0, R31, R25, R0 ;  /* 0x000000191f007223 */ /* 0x000fc60000000000 */
[----:B------:R2:W4:Y:S01]  /*0e80*/  F2F.F32.F64 R15, R26 ;  /* 0x0000001a000f7310 */ /* 0x0005220000301000 */
[----:B0-----:R-:W-:Y:S05]  /*0e90*/  @!P0 BRA `(.L_x_24) ;  /* 0x0000000000148947 */ /* 0x001fea0003800000 */
[----:B------:R-:W-:Y:S02]  /*0ea0*/  MOV R4, R3 ;  /* 0x0000000300047202 */ /* 0x000fe40000000f00 */
[----:B------:R-:W-:Y:S02]  /*0eb0*/  MOV R33, R5 ;  /* 0x0000000500217202 */ /* 0x000fe40000000f00 */
[----:B------:R-:W-:-:S07]  /*0ec0*/  MOV R20, 0xee0 ;  /* 0x00000ee000147802 */ /* 0x000fce0000000f00 */
[----:B-1234-:R-:W-:Y:S05]  /*0ed0*/  CALL.REL.NOINC `($__internal_1_$__cuda_sm3x_div_rn_noftz_f32_slowpath) ;  /* 0x0000000400347944 */ /* 0x01efea0003c00000 */
[----:B------:R-:W-:-:S07]  /*0ee0*/  IMAD.MOV.U32 R0, RZ, RZ, R4 ;  /* 0x000000ffff007224 */ /* 0x000fce00078e0004 */
.L_x_24:
[----:B------:R-:W-:Y:S05]  /*0ef0*/  BSYNC.RECONVERGENT B1 ;  /* 0x0000000000017941 */ /* 0x000fea0003800200 */
.L_x_23:
[----:B------:R-:W-:Y:S01]  /*0f00*/  F2F.F64.F32 R8, R9 ;  /* 0x0000000900087310 */ /* 0x000fe20000201800 */
[----:B------:R-:W-:Y:S01]  /*0f10*/  UMOV UR8, 0xd2f1a9fc ;  /* 0xd2f1a9fc00087882 */ /* 0x000fe20000000000 */
[----:B------:R-:W-:Y:S01]  /*0f20*/  UMOV UR9, 0x3f50624d ;  /* 0x3f50624d00097882 */ /* 0x000fe20000000000 */
[----:B---34-:R-:W-:-:S05]  /*0f30*/  FADD R6, -R6, R15 ;  /* 0x0000000f06067221 */ /* 0x018fca0000000100 */
[----:B------:R-:W0:Y:S08]  /*0f40*/  F2F.F64.F32 R28, R0 ;  /* 0x00000000001c7310 */ /* 0x000e300000201800 */
[----:B--2---:R-:W-:Y:S01]  /*0f50*/  F2F.F64.F32 R26, R2 ;  /* 0x00000002001a7310 */ /* 0x004fe20000201800 */
[----:B0-----:R-:W-:-:S07]  /*0f60*/  DFMA R30, R28, -UR8, R8 ;  /* 0x800000081c1e7c2b */ /* 0x001fce0008000008 */
[----:B------:R-:W-:Y:S01]  /*0f70*/  F2F.F64.F32 R4, R15 ;  /* 0x0000000f00047310 */ /* 0x000fe20000201800 */
[----:B-1----:R-:W-:Y:S01]  /*0f80*/  FADD R28, -R21, R2 ;  /* 0x00000002151c7221 */ /* 0x002fe20000000100 */
[----:B------:R-:W-:Y:S01]  /*0f90*/  UMOV UR8, 0xeb1c432d ;  /* 0xeb1c432d00087882 */ /* 0x000fe20000000000 */
[----:B------:R-:W-:-:S05]  /*0fa0*/  UMOV UR9, 0x3f1a36e2 ;  /* 0x3f1a36e200097882 */ /* 0x000fca0000000000 */
[----:B------:R-:W0:Y:S08]  /*0fb0*/  F2F.F64.F32 R28, R28 ;  /* 0x0000001c001c7310 */ /* 0x000e300000201800 */
[----:B------:R-:W1:Y:S01]  /*0fc0*/  F2F.F32.F64 R30, R30 ;  /* 0x0000001e001e7310 */ /* 0x000e620000301000 */
[----:B0-----:R-:W-:-:S07]  /*0fd0*/  DFMA R26, R28, -UR8, R26 ;  /* 0x800000081c1a7c2b */ /* 0x001fce000800001a */
[----:B------:R-:W0:Y:S01]  /*0fe0*/  F2F.F64.F32 R32, R6 ;  /* 0x0000000600207310 */ /* 0x000e220000201800 */
[----:B-1----:R-:W-:-:S07]  /*0ff0*/  FADD R7, -R7, R30 ;  /* 0x0000001e07077221 */ /* 0x002fce0000000100 */
[----:B------:R-:W-:Y:S01]  /*1000*/  F2F.F64.F32 R20, R30 ;  /* 0x0000001e00147310 */ /* 0x000fe20000201800 */
[----:B0-----:R-:W-:-:S07]  /*1010*/  DFMA R4, R32, -UR8, R4 ;  /* 0x8000000820047c2b */ /* 0x001fce0008000004 */
[----:B------:R-:W0:Y:S08]  /*1020*/  F2F.F64.F32 R2, R7 ;  /* 0x0000000700027310 */ /* 0x000e300000201800 */
[----:B------:R1:W2:Y:S01]  /*1030*/  F2F.F32.F64 R15, R26 ;  /* 0x0000001a000f7310 */ /* 0x0002a20000301000 */
[----:B0-----:R-:W-:-:S07]  /*1040*/  DFMA R2, R2, -UR8, R20 ;  /* 0x8000000802027c2b */ /* 0x001fce0008000014 */
[----:B------:R1:W3:Y:S08]  /*1050*/  F2F.F32.F64 R8, R4 ;  /* 0x0000000400087310 */ /* 0x0002f00000301000 */
[----:B--2---:R1:W4:Y:S02]  /*1060*/  F2F.F32.F64 R9, R2 ;  /* 0x0000000200097310 */ /* 0x0043240000301000 */
.L_x_2:
[----:B------:R-:W-:Y:S05]  /*1070*/  BSYNC.RECONVERGENT B0 ;  /* 0x0000000000007941 */ /* 0x000fea0003800200 */
.L_x_1:
[----:B------:R-:W-:Y:S01]  /*1080*/  IADD3 R22, PT, PT, R22, 0x1, RZ ;  /* 0x0000000116167810 */ /* 0x000fe20007ffe0ff */
[----:B------:R-:W-:Y:S01]  /*1090*/  UIADD3 UR4, UPT, UPT, UR4, 0x20, URZ ;  /* 0x0000002004047890 */ /* 0x000fe2000fffe0ff */
[----:B------:R-:W-:Y:S11]  /*10a0*/  BRA.U UP0, `(.L_x_25) ;  /* 0xfffffff100607547 */ /* 0x000ff6000b83ffff */
.L_x_0:
[----:B------:R-:W2:Y:S04]  /*10b0*/  LDS R0, [R24] ;  /* 0x0000000018007984 */ /* 0x000ea80000000800 */
[----:B------:R-:W5:Y:S04]  /*10c0*/  LDS R7, [R24+0x4] ;  /* 0x0000040018077984 */ /* 0x000f680000000800 */
[----:B-1----:R-:W0:Y:S04]  /*10d0*/  LDS R2, [R24+0x8] ;  /* 0x0000080018027984 */ /* 0x002e280000000800 */
[----:B---34-:R-:W-:Y:S04]  /*10e0*/  STS.64 [R24+0x10], R8 ;  /* 0x0000100818007388 */ /* 0x018fe80000000a00 */
[----:B------:R-:W-:Y:S01]  /*10f0*/  STS [R24+0xc], R15 ;  /* 0x00000c0f18007388 */ /* 0x000fe20000000800 */
[----:B--2---:R-:W-:Y:S01]  /*1100*/  FADD R5, R0, R15 ;  /* 0x0000000f00057221 */ /* 0x004fe20000000000 */
[----:B-----5:R-:W-:-:S04]  /*1110*/  FADD R7, R8, R7 ;  /* 0x0000000708077221 */ /* 0x020fc80000000000 */
[----:B------:R-:W-:Y:S01]  /*1120*/  STS [R24], R5 ;  /* 0x0000000518007388 */ /* 0x000fe20000000800 */
[----:B0-----:R-:W-:-:S03]  /*1130*/  FADD R11, R9, R2 ;  /* 0x00000002090b7221 */ /* 0x001fc60000000000 */
[----:B------:R-:W-:Y:S01]  /*1140*/  STS [R24+0x4], R7 ;  /* 0x0000040718007388 */ /* 0x000fe20000000800 */
[----:B------:R-:W0:Y:S03]  /*1150*/  LDC.64 R2, c[0x0][0x380] ;  /* 0x0000e000ff027b82 */ /* 0x000e260000000a00 */
[----:B------:R-:W-:Y:S05]  /*1160*/  STS [R24+0x8], R11 ;  /* 0x0000080b18007388 */ /* 0x000fea0000000800 */
[----:B------:R-:W-:Y:S01]  /*1170*/  BAR.SYNC.DEFER_BLOCKING 0x0 ;  /* 0x0000000000007b1d */ /* 0x000fe20000010000 */
[----:B0-----:R-:W-:-:S05]  /*1180*/  IMAD.WIDE.U32 R2, R23, 0x4, R2 ;  /* 0x0000000417027825 */ /* 0x001fca00078e0002 */
[----:B------:R-:W0:Y:S04]  /*1190*/  LDS.128 R16, [R24] ;  /* 0x0000000018107984 */ /* 0x000e280000000c00 */
[----:B------:R-:W1:Y:S04]  /*11a0*/  LDS.128 R28, [R24+0x10] ;  /* 0x00001000181c7984 */ /* 0x000e680000000c00 */
[----:B0-----:R-:W-:Y:S04]  /*11b0*/  STG.E desc[UR6][R2.64], R16 ;  /* 0x0000001002007986 */ /* 0x001fe8000c101906 */
[----:B------:R-:W-:Y:S04]  /*11c0*/  STG.E desc[UR6][R2.64+0x4], R17 ;  /* 0x0000041102007986 */ /* 0x000fe8000c101906 */
[----:B------:R-:W-:Y:S04]  /*11d0*/  STG.E desc[UR6][R2.64+0x8], R18 ;  /* 0x0000081202007986 */ /* 0x000fe8000c101906 */
[----:B------:R-:W-:Y:S04]  /*11e0*/  STG.E desc[UR6][R2.64+0xc], R19 ;  /* 0x00000c1302007986 */ /* 0x000fe8000c101906 */
[----:B-1----:R-:W-:Y:S04]  /*11f0*/  STG.E desc[UR6][R2.64+0x10], R28 ;  /* 0x0000101c02007986 */ /* 0x002fe8000c101906 */
[----:B------:R-:W-:Y:S04]  /*1200*/  STG.E desc[UR6][R2.64+0x14], R29 ;  /* 0x0000141d02007986 */ /* 0x000fe8000c101906 */
[----:B------:R-:W-:Y:S04]  /*1210*/  STG.E desc[UR6][R2.64+0x18], R30 ;  /* 0x0000181e02007986 */ /* 0x000fe8000c101906 */
[----:B------:R-:W-:Y:S01]  /*1220*/  STG.E desc[UR6][R2.64+0x1c], R31 ;  /* 0x00001c1f02007986 */ /* 0x000fe2000c101906 */
[----:B------:R-:W-:Y:S05]  /*1230*/  EXIT ;  /* 0x000000000000794d */ /* 0x000fea0003800000 */
        .weak           $__internal_0_$__cuda_sm20_sqrt_rn_f32_slowpath
        .type           $__internal_0_$__cuda_sm20_sqrt_rn_f32_slowpath,@function
        .size           $__internal_0_$__cuda_sm20_sqrt_rn_f32_slowpath,($__internal_1_$__cuda_sm3x_div_rn_noftz_f32_slowpath - $__internal_0_$__cuda_sm20_sqrt_rn_f32_slowpath)
$__internal_0_$__cuda_sm20_sqrt_rn_f32_slowpath:
[----:B------:R-:W-:-:S13]  /*1240*/  LOP3.LUT P0, RZ, R4, 0x7fffffff, RZ, 0xc0, !PT ;  /* 0x7fffffff04ff7812 */ /* 0x000fda000780c0ff */
[----:B------:R-:W-:Y:S01]  /*1250*/  @!P0 MOV R5, R4 ;  /* 0x0000000400058202 */ /* 0x000fe20000000f00 */
[----:B------:R-:W-:Y:S06]  /*1260*/  @!P0 BRA `(.L_x_26) ;  /* 0x0000000000408947 */ /* 0x000fec0003800000 */
[----:B------:R-:W-:-:S13]  /*1270*/  FSETP.GEU.FTZ.AND P0, PT, R4, RZ, PT ;  /* 0x000000ff0400720b */ /* 0x000fda0003f1e000 */
[----:B------:R-:W-:Y:S01]  /*1280*/  @!P0 IMAD.MOV.U32 R5, RZ, RZ, 0x7fffffff ;  /* 0x7fffffffff058424 */ /* 0x000fe200078e00ff */
[----:B------:R-:W-:Y:S06]  /*1290*/  @!P0 BRA `(.L_x_26) ;  /* 0x0000000000348947 */ /* 0x000fec0003800000 */
[----:B------:R-:W-:-:S13]  /*12a0*/  FSETP.GTU.FTZ.AND P0, PT, |R4|, +INF , PT ;  /* 0x7f8000000400780b */ /* 0x000fda0003f1c200 */
[----:B------:R-:W-:Y:S01]  /*12b0*/  @P0 FADD.FTZ R5, R4, 1 ;  /* 0x3f80000004050421 */ /* 0x000fe20000010000 */
[----:B------:R-:W-:Y:S06]  /*12c0*/  @P0 BRA `(.L_x_26) ;  /* 0x0000000000280947 */ /* 0x000fec0003800000 */
[----:B------:R-:W-:-:S13]  /*12d0*/  FSETP.NEU.FTZ.AND P0, PT, |R4|, +INF , PT ;  /* 0x7f8000000400780b */ /* 0x000fda0003f1d200 */
[----:B------:R-:W-:-:S04]  /*12e0*/  @P0 FFMA R6, R4, 1.84467440737095516160e+19, RZ ;  /* 0x5f80000004060823 */ /* 0x000fc800000000ff */
[----:B------:R-:W0:Y:S02]  /*12f0*/  @P0 MUFU.RSQ R5, R6 ;  /* 0x0000000600050308 */ /* 0x000e240000001400 */
[----:B0-----:R-:W-:Y:S01]  /*1300*/  @P0 FMUL.FTZ R7, R6, R5 ;  /* 0x0000000506070220 */ /* 0x001fe20000410000 */
[----:B------:R-:W-:Y:S01]  /*1310*/  @P0 FMUL.FTZ R27, R5, 0.5 ;  /* 0x3f000000051b0820 */ /* 0x000fe20000410000 */
[----:B------:R-:W-:Y:S02]  /*1320*/  @!P0 MOV R5, R4 ;  /* 0x0000000400058202 */ /* 0x000fe40000000f00 */
[----:B------:R-:W-:-:S04]  /*1330*/  @P0 FADD.FTZ R25, -R7, -RZ ;  /* 0x800000ff07190221 */ /* 0x000fc80000010100 */
[----:B------:R-:W-:-:S04]  /*1340*/  @P0 FFMA R26, R7, R25, R6 ;  /* 0x00000019071a0223 */ /* 0x000fc80000000006 */
[----:B------:R-:W-:-:S04]  /*1350*/  @P0 FFMA R26, R26, R27, R7 ;  /* 0x0000001b1a1a0223 */ /* 0x000fc80000000007 */
[----:B------:R-:W-:-:S07]  /*1360*/  @P0 FMUL.FTZ R5, R26, 2.3283064365386962891e-10 ;  /* 0x2f8000001a050820 */ /* 0x000fce0000410000 */
.L_x_26:
[----:B------:R-:W-:Y:S01]  /*1370*/  MOV R6, R5 ;  /* 0x0000000500067202 */ /* 0x000fe20000000f00 */
[----:B------:R-:W-:Y:S02]  /*1380*/  HFMA2 R5, -RZ, RZ, 0, 0 ;  /* 0x00000000ff057431 */ /* 0x000fe400000001ff */
[----:B------:R-:W-:-:S04]  /*1390*/  IMAD.MOV.U32 R4, RZ, RZ, R28 ;  /* 0x000000ffff047224 */ /* 0x000fc800078e001c */
[----:B------:R-:W-:Y:S05]  /*13a0*/  RET.REL.NODEC R4 `(_Z4myopPfS_i) ;  /* 0xffffffec04147950 */ /* 0x000fea0003c3ffff */
        .weak           $__internal_1_$__cuda_sm3x_div_rn_noftz_f32_slowpath
        .type           $__internal_1_$__cuda_sm3x_div_rn_noftz_f32_slowpath,@function
        .size           $__internal_1_$__cuda_sm3x_div_rn_noftz_f32_slowpath,(.L_x_40 - $__internal_1_$__cuda_sm3x_div_rn_noftz_f32_slowpath)
$__internal_1_$__cuda_sm3x_div_rn_noftz_f32_slowpath:
[----:B------:R-:W-:Y:S01]  /*13b0*/  SHF.R.U32.HI R25, RZ, 0x17, R33 ;  /* 0x00000017ff197819 */ /* 0x000fe20000011621 */
[----:B------:R-:W-:Y:S01]  /*13c0*/  BSSY.RECONVERGENT B2, `(.L_x_27) ;  /* 0x0000062000027945 */ /* 0x000fe20003800200 */
[----:B------:R-:W-:Y:S02]  /*13d0*/  SHF.R.U32.HI R27, RZ, 0x17, R4 ;  /* 0x00000017ff1b7819 */ /* 0x000fe40000011604 */
[----:B------:R-:W-:Y:S02]  /*13e0*/  LOP3.LUT R25, R25, 0xff, RZ, 0xc0, !PT ;  /* 0x000000ff19197812 */ /* 0x000fe400078ec0ff */
[----:B------:R-:W-:Y:S02]  /*13f0*/  LOP3.LUT R27, R27, 0xff, RZ, 0xc0, !PT ;  /* 0x000000ff1b1b7812 */ /* 0x000fe400078ec0ff */
[----:B------:R-:W-:-:S03]  /*1400*/  IADD3 R28, PT, PT, R25, -0x1, RZ ;  /* 0xffffffff191c7810 */ /* 0x000fc60007ffe0ff */
[----:B------:R-:W-:Y:S01]  /*1410*/  VIADD R30, R27, 0xffffffff ;  /* 0xffffffff1b1e7836 */ /* 0x000fe20000000000 */
[----:B------:R-:W-:-:S04]  /*1420*/  ISETP.GT.U32.AND P0, PT, R28, 0xfd, PT ;  /* 0x000000fd1c00780c */ /* 0x000fc80003f04070 */
[----:B------:R-:W-:-:S13]  /*1430*/  ISETP.GT.U32.OR P0, PT, R30, 0xfd, P0 ;  /* 0x000000fd1e00780c */ /* 0x000fda0000704470 */
[----:B------:R-:W-:Y:S01]  /*1440*/  @!P0 MOV R26, RZ ;  /* 0x000000ff001a8202 */ /* 0x000fe20000000f00 */
[----:B------:R-:W-:Y:S06]  /*1450*/  @!P0 BRA `(.L_x_28) ;  /* 0x00000000005c8947 */ /* 0x000fec0003800000 */
[----:B------:R-:W-:Y:S02]  /*1460*/  FSETP.GTU.FTZ.AND P0, PT, |R4|, +INF , PT ;  /* 0x7f8000000400780b */ /* 0x000fe40003f1c200 */
[----:B------:R-:W-:-:S04]  /*1470*/  FSETP.GTU.FTZ.AND P1, PT, |R33|, +INF , PT ;  /* 0x7f8000002100780b */ /* 0x000fc80003f3c200 */
[----:B------:R-:W-:-:S13]  /*1480*/  PLOP3.LUT P0, PT, P0, P1, PT, 0xf8, 0x8f ;  /* 0x00000000008f781c */ /* 0x000fda0000703f70 */
[----:B------:R-:W-:Y:S05]  /*1490*/  @P0 BRA `(.L_x_29) ;  /* 0x00000004004c0947 */ /* 0x000fea0003800000 */
[----:B------:R-:W-:-:S13]  /*14a0*/  LOP3.LUT P0, RZ, R33, 0x7fffffff, R4, 0xc8, !PT ;  /* 0x7fffffff21ff7812 */ /* 0x000fda000780c804 */
[----:B------:R-:W-:Y:S05]  /*14b0*/  @!P0 BRA `(.L_x_30) ;  /* 0x00000004003c8947 */ /* 0x000fea0003800000 */
[C---:B------:R-:W-:Y:S02]  /*14c0*/  FSETP.NEU.FTZ.AND P2, PT, |R4|.reuse, +INF , PT ;  /* 0x7f8000000400780b */ /* 0x040fe40003f5d200 */
[----:B------:R-:W-:Y:S02]  /*14d0*/  FSETP.NEU.FTZ.AND P1, PT, |R33|, +INF , PT ;  /* 0x7f8000002100780b */ /* 0x000fe40003f3d200 */
[----:B------:R-:W-:-:S11]  /*14e0*/  FSETP.NEU.FTZ.AND P0, PT, |R4|, +INF , PT ;  /* 0x7f8000000400780b */ /* 0x000fd60003f1d200 */
[----:B------:R-:W-:Y:S05]  /*14f0*/  @!P1 BRA !P2, `(.L_x_30) ;  /* 0x00000004002c9947 */ /* 0x000fea0005000000 */
[----:B------:R-:W-:-:S04]  /*1500*/  LOP3.LUT P2, RZ, R4, 0x7fffffff, RZ, 0xc0, !PT ;  /* 0x7fffffff04ff7812 */ /* 0x000fc8000784c0ff */
[----:B------:R-:W-:-:S13]  /*1510*/  PLOP3.LUT P1, PT, P1, P2, PT, 0x2f, 0xf2 ;  /* 0x0000000000f2781c */ /* 0x000fda0000f24577 */
[----:B------:R-:W-:Y:S05]  /*1520*/  @P1 BRA `(.L_x_31) ;  /* 0x0000000400181947 */ /* 0x000fea0003800000 */
[----:B------:R-:W-:-:S04]  /*1530*/  LOP3.LUT P1, RZ, R33, 0x7fffffff, RZ, 0xc0, !PT ;  /* 0x7fffffff21ff7812 */ /* 0x000fc8000782c0ff */
[----:B------:R-:W-:-:S13]  /*1540*/  PLOP3.LUT P0, PT, P0, P1, PT, 0x2f, 0xf2 ;  /* 0x0000000000f2781c */ /* 0x000fda0000702577 */
[----:B------:R-:W-:Y:S05]  /*1550*/  @P0 BRA `(.L_x_32) ;  /* 0x0000000400000947 */ /* 0x000fea0003800000 */
[----:B------:R-:W-:Y:S02]  /*1560*/  ISETP.GE.AND P0, PT, R30, RZ, PT ;  /* 0x000000ff1e00720c */ /* 0x000fe40003f06270 */
[----:B------:R-:W-:-:S11]  /*1570*/  ISETP.GE.AND P1, PT, R28, RZ, PT ;  /* 0x000000ff1c00720c */ /* 0x000fd60003f26270 */
[----:B------:R-:W-:Y:S01]  /*1580*/  @P0 MOV R26, RZ ;  /* 0x000000ff001a0202 */ /* 0x000fe20000000f00 */
[----:B------:R-:W-:Y:S02]  /*1590*/  @!P0 IMAD.MOV.U32 R26, RZ, RZ, -0x40 ;  /* 0xffffffc0ff1a8424 */ /* 0x000fe400078e00ff */
[----:B------:R-:W-:Y:S01]  /*15a0*/  @!P0 FFMA R4, R4, 1.84467440737095516160e+19, RZ ;  /* 0x5f80000004048823 */ /* 0x000fe200000000ff */
[----:B------:R-:W-:Y:S02]  /*15b0*/  @!P1 FFMA R33, R33, 1.84467440737095516160e+19, RZ ;  /* 0x5f80000021219823 */ /* 0x000fe400000000ff */
[----:B------:R-:W-:-:S07]  /*15c0*/  @!P1 IADD3 R26, PT, PT, R26, 0x40, RZ ;  /* 0x000000401a1a9810 */ /* 0x000fce0007ffe0ff */
.L_x_28:
[----:B------:R-:W-:Y:S01]  /*15d0*/  LEA R32, R25, 0xc0800000, 0x17 ;  /* 0xc080000019207811 */ /* 0x000fe200078eb8ff */
[----:B------:R-:W-:Y:S01]  /*15e0*/  VIADD R27, R27, 0xffffff81 ;  /* 0xffffff811b1b7836 */ /* 0x000fe20000000000 */
[----:B------:R-:W-:Y:S02]  /*15f0*/  BSSY.RECONVERGENT B3, `(.L_x_33) ;  /* 0x0000035000037945 */ /* 0x000fe40003800200 */
[----:B------:R-:W-:Y:S01]  /*1600*/  IADD3 R32, PT, PT, -R32, R33, RZ ;  /* 0x0000002120207210 */ /* 0x000fe20007ffe1ff */
[C---:B------:R-:W-:Y:S01]  /*1610*/  IMAD R4, R27.reuse, -0x800000, R4 ;  /* 0xff8000001b047824 */ /* 0x040fe200078e0204 */
[----:B------:R-:W-:Y:S02]  /*1620*/  IADD3 R27, PT, PT, R27, 0x7f, -R25 ;  /* 0x0000007f1b1b7810 */ /* 0x000fe40007ffe819 */
[----:B------:R-:W0:Y:S01]  /*1630*/  MUFU.RCP R28, R32 ;  /* 0x00000020001c7308 */ /* 0x000e220000001000 */
[----:B------:R-:W-:Y:S01]  /*1640*/  FADD.FTZ R33, -R32, -RZ ;  /* 0x800000ff20217221 */ /* 0x000fe20000010100 */
[----:B------:R-:W-:-:S03]  /*1650*/  IADD3 R27, PT, PT, R27, R26, RZ ;  /* 0x0000001a1b1b7210 */ /* 0x000fc60007ffe0ff */
[----:B0-----:R-:W-:-:S04]  /*1660*/  FFMA R35, R28, R33, 1 ;  /* 0x3f8000001c237423 */ /* 0x001fc80000000021 */
[----:B------:R-:W-:-:S04]  /*1670*/  FFMA R35, R28, R35, R28 ;  /* 0x000000231c237223 */ /* 0x000fc8000000001c */
[----:B------:R-:W-:-:S04]  /*1680*/  FFMA R28, R4, R35, RZ ;  /* 0x00000023041c7223 */ /* 0x000fc800000000ff */
[----:B------:R-:W-:-:S04]  /*1690*/  FFMA R30, R33, R28, R4 ;  /* 0x0000001c211e7223 */ /* 0x000fc80000000004 */
[----:B------:R-:W-:-:S04]  /*16a0*/  FFMA R30, R35, R30, R28 ;  /* 0x0000001e231e7223 */ /* 0x000fc8000000001c */
[----:B------:R-:W-:-:S04]  /*16b0*/  FFMA R33, R33, R30, R4 ;  /* 0x0000001e21217223 */ /* 0x000fc80000000004 */
[----:B------:R-:W-:-:S05]  /*16c0*/  FFMA R4, R35, R33, R30 ;  /* 0x0000002123047223 */ /* 0x000fca000000001e */
[----:B------:R-:W-:-:S04]  /*16d0*/  SHF.R.U32.HI R25, RZ, 0x17, R4 ;  /* 0x00000017ff197819 */ /* 0x000fc80000011604 */
[----:B------:R-:W-:-:S04]  /*16e0*/  LOP3.LUT R26, R25, 0xff, RZ, 0xc0, !PT ;  /* 0x000000ff191a7812 */ /* 0x000fc800078ec0ff */
[----:B------:R-:W-:-:S05]  /*16f0*/  IADD3 R25, PT, PT, R26, R27, RZ ;  /* 0x0000001b1a197210 */ /* 0x000fca0007ffe0ff */
[----:B------:R-:W-:-:S05]  /*1700*/  VIADD R26, R25, 0xffffffff ;  /* 0xffffffff191a7836 */ /* 0x000fca0000000000 */
[----:B------:R-:W-:-:S13]  /*1710*/  ISETP.GE.U32.AND P0, PT, R26, 0xfe, PT ;  /* 0x000000fe1a00780c */ /* 0x000fda0003f06070 */
[----:B------:R-:W-:Y:S05]  /*1720*/  @!P0 BRA `(.L_x_34) ;  /* 0x0000000000808947 */ /* 0x000fea0003800000 */
[----:B------:R-:W-:-:S13]  /*1730*/  ISETP.GT.AND P0, PT, R25, 0xfe, PT ;  /* 0x000000fe1900780c */ /* 0x000fda0003f04270 */
[----:B------:R-:W-:Y:S05]  /*1740*/  @P0 BRA `(.L_x_35) ;  /* 0x00000000006c0947 */ /* 0x000fea0003800000 */
[----:B------:R-:W-:-:S13]  /*1750*/  ISETP.GE.AND P0, PT, R25, 0x1, PT ;  /* 0x000000011900780c */ /* 0x000fda0003f06270 */
[----:B------:R-:W-:Y:S05]  /*1760*/  @P0 BRA `(.L_x_36) ;  /* 0x0000000000740947 */ /* 0x000fea0003800000 */
[----:B------:R-:W-:Y:S02]  /*1770*/  ISETP.GE.AND P0, PT, R25, -0x18, PT ;  /* 0xffffffe81900780c */ /* 0x000fe40003f06270 */
[----:B------:R-:W-:-:S11]  /*1780*/  LOP3.LUT R4, R4, 0x80000000, RZ, 0xc0, !PT ;  /* 0x8000000004047812 */ /* 0x000fd600078ec0ff */
[----:B------:R-:W-:Y:S05]  /*1790*/  @!P0 BRA `(.L_x_36) ;  /* 0x0000000000688947 */ /* 0x000fea0003800000 */
[CCC-:B------:R-:W-:Y:S01]  /*17a0*/  FFMA.RZ R26, R35.reuse, R33.reuse, R30.reuse ;  /* 0x00000021231a7223 */ /* 0x1c0fe2000000c01e */
[CCC-:B------:R-:W-:Y:S01]  /*17b0*/  FFMA.RP R27, R35.reuse, R33.reuse, R30.reuse ;  /* 0x00000021231b7223 */ /* 0x1c0fe2000000801e */
[----:B------:R-:W-:Y:S01]  /*17c0*/  FFMA.RM R30, R35, R33, R30 ;  /* 0x00000021231e7223 */ /* 0x000fe2000000401e */
[C---:B------:R-:W-:Y:S02]  /*17d0*/  IADD3 R28, PT, PT, R25.reuse, 0x20, RZ ;  /* 0x00000020191c7810 */ /* 0x040fe40007ffe0ff */
[----:B------:R-:W-:Y:S02]  /*17e0*/  LOP3.LUT R26, R26, 0x7fffff, RZ, 0xc0, !PT ;  /* 0x007fffff1a1a7812 */ /* 0x000fe400078ec0ff */
[C---:B------:R-:W-:Y:S02]  /*17f0*/  ISETP.NE.AND P2, PT, R25.reuse, RZ, PT ;  /* 0x000000ff1900720c */ /* 0x040fe40003f45270 */
[----:B------:R-:W-:Y:S02]  /*1800*/  LOP3.LUT R33, R26, 0x800000, RZ, 0xfc, !PT ;  /* 0x008000001a217812 */ /* 0x000fe400078efcff */
[----:B------:R-:W-:-:S02]  /*1810*/  ISETP.NE.AND P1, PT, R25, RZ, PT ;  /* 0x000000ff1900720c */ /* 0x000fc40003f25270 */
[----:B------:R-:W-:Y:S02]  /*1820*/  IADD3 R25, PT, PT, -R25, RZ, RZ ;  /* 0x000000ff19197210 */ /* 0x000fe40007ffe1ff */
[----:B------:R-:W-:Y:S02]  /*1830*/  SHF.L.U32 R28, R33, R28, RZ ;  /* 0x0000001c211c7219 */ /* 0x000fe400000006ff */
[----:B------:R-:W-:Y:S02]  /*1840*/  FSETP.NEU.FTZ.AND P0, PT, R27, R30, PT ;  /* 0x0000001e1b00720b */ /* 0x000fe40003f1d000 */
[----:B------:R-:W-:Y:S02]  /*1850*/  SEL R26, R25, RZ, P2 ;  /* 0x000000ff191a7207 */ /* 0x000fe40001000000 */
[----:B------:R-:W-:Y:S02]  /*1860*/  ISETP.NE.AND P1, PT, R28, RZ, P1 ;  /* 0x000000ff1c00720c */ /* 0x000fe40000f25270 */
[----:B------:R-:W-:-:S02]  /*1870*/  SHF.R.U32.HI R26, RZ, R26, R33 ;  /* 0x0000001aff1a7219 */ /* 0x000fc40000011621 */
[----:B------:R-:W-:Y:S02]  /*1880*/  PLOP3.LUT P0, PT, P0, P1, PT, 0xf8, 0x8f ;  /* 0x00000000008f781c */ /* 0x000fe40000703f70 */
[----:B------:R-:W-:Y:S02]  /*1890*/  SHF.R.U32.HI R25, RZ, 0x1, R26 ;  /* 0x00000001ff197819 */ /* 0x000fe4000001161a */
[----:B------:R-:W-:-:S04]  /*18a0*/  SEL R28, RZ, 0x1, !P0 ;  /* 0x00000001ff1c7807 */ /* 0x000fc80004000000 */
[----:B------:R-:W-:-:S04]  /*18b0*/  LOP3.LUT R27, R28, 0x1, R25, 0xf8, !PT ;  /* 0x000000011c1b7812 */ /* 0x000fc800078ef819 */
[----:B------:R-:W-:-:S05]  /*18c0*/  LOP3.LUT R26, R27, R26, RZ, 0xc0, !PT ;  /* 0x0000001a1b1a7212 */ /* 0x000fca00078ec0ff */
[----:B------:R-:W-:-:S05]  /*18d0*/  IMAD.IADD R25, R25, 0x1, R26 ;  /* 0x0000000119197824 */ /* 0x000fca00078e021a */
[----:B------:R-:W-:Y:S01]  /*18e0*/  LOP3.LUT R4, R25, R4, RZ, 0xfc, !PT ;  /* 0x0000000419047212 */ /* 0x000fe200078efcff */
[----:B------:R-:W-:Y:S06]  /*18f0*/  BRA `(.L_x_36) ;  /* 0x0000000000107947 */ /* 0x000fec0003800000 */
.L_x_35:
[----:B------:R-:W-:-:S04]  /*1900*/  LOP3.LUT R4, R4, 0x80000000, RZ, 0xc0, !PT ;  /* 0x8000000004047812 */ /* 0x000fc800078ec0ff */
[----:B------:R-:W-:Y:S01]  /*1910*/  LOP3.LUT R4, R4, 0x7f800000, RZ, 0xfc, !PT ;  /* 0x7f80000004047812 */ /* 0x000fe200078efcff */
[----:B------:R-:W-:Y:S06]  /*1920*/  BRA `(.L_x_36) ;  /* 0x0000000000047947 */ /* 0x000fec0003800000 */
.L_x_34:
[----:B------:R-:W-:-:S07]  /*1930*/  LEA R4, R27, R4, 0x17 ;  /* 0x000000041b047211 */ /* 0x000fce00078eb8ff */
.L_x_36:
[----:B------:R-:W-:Y:S05]  /*1940*/  BSYNC.RECONVERGENT B3 ;  /* 0x0000000000037941 */ /* 0x000fea0003800200 */
.L_x_33:
[----:B------:R-:W-:Y:S05]  /*1950*/  BRA `(.L_x_37) ;  /* 0x0000000000207947 */ /* 0x000fea0003800000 */
.L_x_32:
[----:B------:R-:W-:-:S04]  /*1960*/  LOP3.LUT R4, R33, 0x80000000, R4, 0x48, !PT ;  /* 0x8000000021047812 */ /* 0x000fc800078e4804 */
[----:B------:R-:W-:Y:S01]  /*1970*/  LOP3.LUT R4, R4, 0x7f800000, RZ, 0xfc, !PT ;  /* 0x7f80000004047812 */ /* 0x000fe200078efcff */
[----:B------:R-:W-:Y:S06]  /*1980*/  BRA `(.L_x_37) ;  /* 0x0000000000147947 */ /* 0x000fec0003800000 */
.L_x_31:
[----:B------:R-:W-:Y:S01]  /*1990*/  LOP3.LUT R4, R33, 0x80000000, R4, 0x48, !PT ;  /* 0x8000000021047812 */ /* 0x000fe200078e4804 */
[----:B------:R-:W-:Y:S06]  /*19a0*/  BRA `(.L_x_37) ;  /* 0x00000000000c7947 */ /* 0x000fec0003800000 */
.L_x_30:
[----:B------:R-:W0:Y:S01]  /*19b0*/  MUFU.RSQ R4, -QNAN ;  /* 0xffc0000000047908 */ /* 0x000e220000001400 */
[----:B------:R-:W-:Y:S05]  /*19c0*/  BRA `(.L_x_37) ;  /* 0x0000000000047947 */ /* 0x000fea0003800000 */
.L_x_29:
[----:B------:R-:W-:-:S07]  /*19d0*/  FADD.FTZ R4, R4, R33 ;  /* 0x0000002104047221 */ /* 0x000fce0000010000 */
.L_x_37:
[----:B------:R-:W-:Y:S05]  /*19e0*/  BSYNC.RECONVERGENT B2 ;  /* 0x0000000000027941 */ /* 0x000fea0003800200 */
.L_x_27:
[----:B------:R-:W-:Y:S01]  /*19f0*/  HFMA2 R27, -RZ, RZ, 0, 0 ;  /* 0x00000000ff1b7431 */ /* 0x000fe200000001ff */
[----:B------:R-:W-:-:S04]  /*1a00*/  MOV R26, R20 ;  /* 0x00000014001a7202 */ /* 0x000fc80000000f00 */
[----:B0-----:R-:W-:Y:S05]  /*1a10*/  RET.REL.NODEC R26 `(_Z4myopPfS_i) ;  /* 0xffffffe41a787950 */ /* 0x001fea0003c3ffff */
.L_x_38:
[----:B------:R-:W-:-:S00]  /*1a20*/  BRA `(.L_x_38) ;  /* 0xfffffffc00fc7947 */ /* 0x000fc0000383ffff */
[----:B------:R-:W-:-:S00]  /*1a30*/  NOP ;  /* 0x0000000000007918 */ /* 0x000fc00000000000 */
        /* <DEDUP_REMOVED lines=12> */
.L_x_40:


//--------------------- .nv.shared._Z4myopPfS_i   --------------------------
	.section	.nv.shared._Z4myopPfS_i,"aw",@nobits
	.sectionflags	@""
	.align	4
.nv.shared._Z4myopPfS_i:
	.zero		33760


//--------------------- .nv.shared.reserved.0     --------------------------
	.section	.nv.shared.reserved.0,"aw",@nobits
	.weak		__nv_reservedSMEM_offset_0_alias
	.size		__nv_reservedSMEM_offset_0_alias, 0, 64
	.other		__nv_reservedSMEM_offset_0_alias,@"STO_CUDA_RESERVED_SHARED STV_DEFAULT"
__nv_reservedSMEM_offset_0_alias:
	.zero		0
	.zero		64


//--------------------- .nv.constant0._Z4myopPfS_i --------------------------
	.section	.nv.constant0._Z4myopPfS_i,"a",@progbits
	.sectionflags	@""
	.align	4
.nv.constant0._Z4myopPfS_i:
	.zero		916


//--------------------- SYMBOLS --------------------------

	.type		.nv.reservedSmem.offset0,@object
	.size		.nv.reservedSmem.offset0,0x4
	.type		.nv.reservedSmem.cap,@object
	.size		.nv.reservedSmem.cap,0x4
